//
// Generated by NVIDIA NVVM Compiler
//
// Compiler Build ID: CL-36424714
// Cuda compilation tools, release 13.0, V13.0.88
// Based on NVVM 20.0.0
//

.version 9.0
.target sm_100
.address_size 64

	// .globl	_Z8hello_fnv
.extern .func  (.param .b32 func_retval0) vprintf
(
	.param .b64 vprintf_param_0,
	.param .b64 vprintf_param_1
)
;
.global .align 1 .b8 $str[21] = {72, 101, 108, 108, 111, 32, 87, 111, 114, 108, 100, 32, 105, 110, 32, 67, 117, 100, 97, 46};

.visible .entry _Z8hello_fnv()
{
	.reg .b32 	%r<3>;
	.reg .b64 	%rd<3>;

	mov.u64 	%rd1, $str;
	cvta.global.u64 	%rd2, %rd1;
	{ // callseq 0, 0
	.param .b64 param0;
	st.param.b64 	[param0], %rd2;
	.param .b64 param1;
	st.param.b64 	[param1], 0;
	.param .b32 retval0;
	call.uni (retval0), 
	vprintf, 
	(
	param0, 
	param1
	);
	ld.param.b32 	%r1, [retval0];
	} // callseq 0
	ret;

}


// ===== COMPILED SASS (sm_100) =====

	.target	sm_100

	.elftype	@"ET_EXEC"


//--------------------- .note.nv.tkinfo           --------------------------
	.section	.note.nv.tkinfo,"",@"SHT_NOTE"
	.sectionflags	@"SHF_NOTE_NV_TKINFO"
	.tkinfo
        /*0018*/ 	.word	0x00000002
        /*0030*/ 	.string	""
        /*0030*/ 	.string	"ptxas"
        /*0030*/ 	.string	"Cuda compilation tools, release 13.0, V13.0.88"
        /*0030*/ 	.string	"Build cuda_13.0.r13.0/compiler.36424714_0"
        /*0030*/ 	.string	"-arch sm_100 -m 64 "



//--------------------- .note.nv.cuinfo           --------------------------
	.section	.note.nv.cuinfo,"",@"SHT_NOTE"
	.sectionflags	@"SHF_NOTE_NV_CUINFO"
        /*0018*/ 	.short	0x0002
        /*001a*/ 	.short	0x0064
        /*001c*/ 	.short	0x0082
	.zero		2


//--------------------- .nv.info                  --------------------------
	.section	.nv.info,"",@"SHT_CUDA_INFO"
	.align	4


	//----- nvinfo : EIATTR_REGCOUNT
	.align		4
        /*0000*/ 	.byte	0x04, 0x2f
        /*0002*/ 	.short	(.L_2 - .L_1)
	.align		4
.L_1:
        /*0004*/ 	.word	index@(_Z8hello_fnv)
        /*0008*/ 	.word	0x00000018


	//----- nvinfo : EIATTR_FRAME_SIZE
	.align		4
.L_2:
        /*000c*/ 	.byte	0x04, 0x11
        /*000e*/ 	.short	(.L_4 - .L_3)
	.align		4
.L_3:
        /*0010*/ 	.word	index@(_Z8hello_fnv)
        /*0014*/ 	.word	0x00000000


	//----- nvinfo : EIATTR_MIN_STACK_SIZE
	.align		4
.L_4:
        /*0018*/ 	.byte	0x04, 0x12
        /*001a*/ 	.short	(.L_6 - .L_5)
	.align		4
.L_5:
        /*001c*/ 	.word	index@(_Z8hello_fnv)
        /*0020*/ 	.word	0x00000000
.L_6:


//--------------------- .nv.compat                --------------------------
	.section	.nv.compat,"",@"SHT_CUDA_COMPAT_INFO"
	.align	4
        /*0000*/ 	.byte	0x02, 0x09, 0x00, 0x00, 0x02, 0x02, 0x01, 0x00, 0x02, 0x05, 0x05, 0x00, 0x03, 0x07, 0x01, 0x01
        /*0010*/ 	.byte	0x02, 0x03, 0x00, 0x00, 0x02, 0x06, 0x01, 0x00, 0x04, 0x0b, 0x08, 0x00, 0x09, 0x00, 0x00, 0x00
        /*0020*/ 	.byte	0x00, 0x00, 0x00, 0x00


//--------------------- .nv.info._Z8hello_fnv     --------------------------
	.section	.nv.info._Z8hello_fnv,"",@"SHT_CUDA_INFO"
	.sectionflags	@""
	.align	4


	//----- nvinfo : EIATTR_CUDA_API_VERSION
	.align		4
        /*0000*/ 	.byte	0x04, 0x37
        /*0002*/ 	.short	(.L_8 - .L_7)
.L_7:
        /*0004*/ 	.word	0x00000082


	//----- nvinfo : EIATTR_SPARSE_MMA_MASK
	.align		4
.L_8:
        /*0008*/ 	.byte	0x03, 0x50
        /*000a*/ 	.short	0x0000


	//----- nvinfo : EIATTR_MAXREG_COUNT
	.align		4
        /*000c*/ 	.byte	0x03, 0x1b
        /*000e*/ 	.short	0x00ff


	//----- nvinfo : EIATTR_EXTERNS
	.align		4
        /*0010*/ 	.byte	0x04, 0x0f
        /*0012*/ 	.short	(.L_10 - .L_9)


	//   ....[0]....
	.align		4
.L_9:
        /*0014*/ 	.word	index@(vprintf)


	//----- nvinfo : EIATTR_MERCURY_ISA_VERSION
	.align		4
.L_10:
        /*0018*/ 	.byte	0x03, 0x5f
        /*001a*/ 	.short	0x0101


	//----- nvinfo : EIATTR_VRC_CTA_INIT_COUNT
	.align		4
        /*001c*/ 	.byte	0x02, 0x4a
	.zero		1
	.zero		1


	//----- nvinfo : EIATTR_SYSCALL_OFFSETS
	.align		4
        /*0020*/ 	.byte	0x04, 0x46
        /*0022*/ 	.short	(.L_12 - .L_11)


	//   ....[0]....
.L_11:
        /*0024*/ 	.word	0x00000080


	//----- nvinfo : EIATTR_EXIT_INSTR_OFFSETS
	.align		4
.L_12:
        /*0028*/ 	.byte	0x04, 0x1c
        /*002a*/ 	.short	(.L_14 - .L_13)


	//   ....[0]....
.L_13:
        /*002c*/ 	.word	0x00000090


	//----- nvinfo : EIATTR_SW_WAR
	.align		4
.L_14:
        /*0030*/ 	.byte	0x04, 0x36
        /*0032*/ 	.short	(.L_16 - .L_15)
.L_15:
        /*0034*/ 	.word	0x00000008
.L_16:


//--------------------- .nv.callgraph             --------------------------
	.section	.nv.callgraph,"",@"SHT_CUDA_CALLGRAPH"
	.align	4
	.sectionentsize	8
	.align		4
        /*0000*/ 	.word	0x00000000
	.align		4
        /*0004*/ 	.word	0xffffffff
	.align		4
        /*0008*/ 	.word	index@(_Z8hello_fnv)
	.align		4
        /*000c*/ 	.word	index@(vprintf)
	.align		4
        /*0010*/ 	.word	0x00000000
	.align		4
        /*0014*/ 	.word	0xfffffffe
	.align		4
        /*0018*/ 	.word	0x00000000
	.align		4
        /*001c*/ 	.word	0xfffffffd
	.align		4
        /*0020*/ 	.word	0x00000000
	.align		4
        /*0024*/ 	.word	0xfffffffc


//--------------------- .nv.constant4             --------------------------
	.section	.nv.constant4,"a",@progbits
	.align	8
	.align		8
.nv.constant4:
        /*0000*/ 	.dword	vprintf
	.align		8
        /*0008*/ 	.dword	$str


//--------------------- .text._Z8hello_fnv        --------------------------
	.section	.text._Z8hello_fnv,"ax",@progbits
	.align	128
        .global         _Z8hello_fnv
        .type           _Z8hello_fnv,@function
        .size           _Z8hello_fnv,(.L_x_2 - _Z8hello_fnv)
        .other          _Z8hello_fnv,@"STO_CUDA_ENTRY STV_DEFAULT"
_Z8hello_fnv:
.text._Z8hello_fnv:
[----:B------:R-:W0:Y:S01]  /*0000*/  LDC R1, c[0x0][0x37c] ;  /* 0x0000df00ff017b82 */ /* 0x000e220000000800 */
[----:B------:R-:W-:Y:S01]  /*0010*/  MOV R0, 0x0 ;  /* 0x0000000000007802 */ /* 0x000fe20000000f00 */
[----:B------:R-:W1:Y:S01]  /*0020*/  LDCU.64 UR4, c[0x4][0x8] ;  /* 0x01000100ff0477ac */ /* 0x000e620008000a00 */
[----:B------:R-:W-:-:S05]  /*0030*/  CS2R R6, SRZ ;  /* 0x0000000000067805 */ /* 0x000fca000001ff00 */
[----:B------:R2:W3:Y:S01]  /*0040*/  LDC.64 R2, c[0x4][R0] ;  /* 0x0100000000027b82 */ /* 0x0004e20000000a00 */
[----:B-1----:R-:W-:Y:S02]  /*0050*/  IMAD.U32 R4, RZ, RZ, UR4 ;  /* 0x00000004ff047e24 */ /* 0x002fe4000f8e00ff */
[----:B--2---:R-:W-:-:S07]  /*0060*/  IMAD.U32 R5, RZ, RZ, UR5 ;  /* 0x00000005ff057e24 */ /* 0x004fce000f8e00ff */
[----:B------:R-:W-:-:S07]  /*0070*/  LEPC R20, `(.L_x_0) ;  /* 0x000000001014794e */ /* 0x000fce0000000000 */
[----:B0--3--:R-:W-:Y:S05]  /*0080*/  CALL.ABS.NOINC R2 ;  /* 0x0000000002007343 */ /* 0x009fea0003c00000 */
.L_x_0:
[----:B------:R-:W-:Y:S05]  /*0090*/  EXIT ;  /* 0x000000000000794d */ /* 0x000fea0003800000 */
.L_x_1:
[----:B------:R-:W-:-:S00]  /*00a0*/  BRA `(.L_x_1) ;  /* 0xfffffffc00fc7947 */ /* 0x000fc0000383ffff */
[----:B------:R-:W-:-:S00]  /*00b0*/  NOP ;  /* 0x0000000000007918 */ /* 0x000fc00000000000 */
        /* <DEDUP_REMOVED lines=12> */
.L_x_2:


//--------------------- .nv.global.init           --------------------------
	.section	.nv.global.init,"aw",@progbits
.nv.global.init:
	.type		$str,@object
	.size		$str,(.L_0 - $str)
$str:
        /*0000*/ 	.byte	0x48, 0x65, 0x6c, 0x6c, 0x6f, 0x20, 0x57, 0x6f, 0x72, 0x6c, 0x64, 0x20, 0x69, 0x6e, 0x20, 0x43
        /*0010*/ 	.byte	0x75, 0x64, 0x61, 0x2e, 0x00
.L_0:


//--------------------- .nv.shared.reserved.0     --------------------------
	.section	.nv.shared.reserved.0,"aw",@nobits
	.weak		__nv_reservedSMEM_offset_0_alias
	.size		__nv_reservedSMEM_offset_0_alias, 0, 64
	.other		__nv_reservedSMEM_offset_0_alias,@"STO_CUDA_RESERVED_SHARED STV_DEFAULT"
__nv_reservedSMEM_offset_0_alias:
	.zero		0
	.zero		64


//--------------------- .nv.constant0._Z8hello_fnv --------------------------
	.section	.nv.constant0._Z8hello_fnv,"a",@progbits
	.sectionflags	@""
	.align	4
.nv.constant0._Z8hello_fnv:
	.zero		896


//--------------------- SYMBOLS --------------------------

	.type		.nv.reservedSmem.offset0,@object
	.size		.nv.reservedSmem.offset0,0x4
	.type		vprintf,@function
